//
// Generated by NVIDIA NVVM Compiler
//
// Compiler Build ID: CL-36424714
// Cuda compilation tools, release 13.0, V13.0.88
// Based on NVVM 20.0.0
//

.version 9.0
.target sm_100
.address_size 64

	// .globl	add_one_cuda

.visible .entry add_one_cuda(
	.param .u64 .ptr .align 1 add_one_cuda_param_0,
	.param .u64 .ptr .align 1 add_one_cuda_param_1,
	.param .u64 add_one_cuda_param_2
)
{
	.reg .pred 	%p<2>;
	.reg .b32 	%r<4>;
	.reg .b32 	%f<3>;
	.reg .b64 	%rd<12>;

	ld.param.u64 	%rd2, [add_one_cuda_param_0];
	ld.param.u64 	%rd3, [add_one_cuda_param_1];
	ld.param.u64 	%rd4, [add_one_cuda_param_2];
	mov.u32 	%r1, %ctaid.x;
	mov.u32 	%r2, %ntid.x;
	mul.wide.u32 	%rd5, %r1, %r2;
	mov.u32 	%r3, %tid.x;
	cvt.u64.u32 	%rd6, %r3;
	add.s64 	%rd1, %rd5, %rd6;
	setp.ge.s64 	%p1, %rd1, %rd4;
	@%p1 bra 	$L__BB0_2;
	cvta.to.global.u64 	%rd7, %rd2;
	cvta.to.global.u64 	%rd8, %rd3;
	shl.b64 	%rd9, %rd1, 2;
	add.s64 	%rd10, %rd7, %rd9;
	ld.global.f32 	%f1, [%rd10];
	add.f32 	%f2, %f1, 0f3F800000;
	add.s64 	%rd11, %rd8, %rd9;
	st.global.f32 	[%rd11], %f2;
$L__BB0_2:
	ret;

}
	// .globl	mul_two_cuda
.visible .entry mul_two_cuda(
	.param .u64 .ptr .align 1 mul_two_cuda_param_0,
	.param .u64 .ptr .align 1 mul_two_cuda_param_1,
	.param .u64 mul_two_cuda_param_2
)
{
	.reg .pred 	%p<2>;
	.reg .b32 	%r<4>;
	.reg .b32 	%f<3>;
	.reg .b64 	%rd<12>;

	ld.param.u64 	%rd2, [mul_two_cuda_param_0];
	ld.param.u64 	%rd3, [mul_two_cuda_param_1];
	ld.param.u64 	%rd4, [mul_two_cuda_param_2];
	mov.u32 	%r1, %ctaid.x;
	mov.u32 	%r2, %ntid.x;
	mul.wide.u32 	%rd5, %r1, %r2;
	mov.u32 	%r3, %tid.x;
	cvt.u64.u32 	%rd6, %r3;
	add.s64 	%rd1, %rd5, %rd6;
	setp.ge.s64 	%p1, %rd1, %rd4;
	@%p1 bra 	$L__BB1_2;
	cvta.to.global.u64 	%rd7, %rd2;
	cvta.to.global.u64 	%rd8, %rd3;
	shl.b64 	%rd9, %rd1, 2;
	add.s64 	%rd10, %rd7, %rd9;
	ld.global.f32 	%f1, [%rd10];
	add.f32 	%f2, %f1, %f1;
	add.s64 	%rd11, %rd8, %rd9;
	st.global.f32 	[%rd11], %f2;
$L__BB1_2:
	ret;

}


// ===== COMPILED SASS (sm_100) =====

	.target	sm_100

	.elftype	@"ET_EXEC"


//--------------------- .note.nv.tkinfo           --------------------------
	.section	.note.nv.tkinfo,"",@"SHT_NOTE"
	.sectionflags	@"SHF_NOTE_NV_TKINFO"
	.tkinfo
        /*0018*/ 	.word	0x00000002
        /*0030*/ 	.string	""
        /*0030*/ 	.string	"ptxas"
        /*0030*/ 	.string	"Cuda compilation tools, release 13.0, V13.0.88"
        /*0030*/ 	.string	"Build cuda_13.0.r13.0/compiler.36424714_0"
        /*0030*/ 	.string	"-arch sm_100 -m 64 "



//--------------------- .note.nv.cuinfo           --------------------------
	.section	.note.nv.cuinfo,"",@"SHT_NOTE"
	.sectionflags	@"SHF_NOTE_NV_CUINFO"
        /*0018*/ 	.short	0x0002
        /*001a*/ 	.short	0x0064
        /*001c*/ 	.short	0x0082
	.zero		2


//--------------------- .nv.info                  --------------------------
	.section	.nv.info,"",@"SHT_CUDA_INFO"
	.align	4


	//----- nvinfo : EIATTR_REGCOUNT
	.align		4
        /*0000*/ 	.byte	0x04, 0x2f
        /*0002*/ 	.short	(.L_1 - .L_0)
	.align		4
.L_0:
        /*0004*/ 	.word	index@(add_one_cuda)
        /*0008*/ 	.word	0x0000000a


	//----- nvinfo : EIATTR_FRAME_SIZE
	.align		4
.L_1:
        /*000c*/ 	.byte	0x04, 0x11
        /*000e*/ 	.short	(.L_3 - .L_2)
	.align		4
.L_2:
        /*0010*/ 	.word	index@(add_one_cuda)
        /*0014*/ 	.word	0x00000000


	//----- nvinfo : EIATTR_REGCOUNT
	.align		4
.L_3:
        /*0018*/ 	.byte	0x04, 0x2f
        /*001a*/ 	.short	(.L_5 - .L_4)
	.align		4
.L_4:
        /*001c*/ 	.word	index@(mul_two_cuda)
        /*0020*/ 	.word	0x0000000a


	//----- nvinfo : EIATTR_FRAME_SIZE
	.align		4
.L_5:
        /*0024*/ 	.byte	0x04, 0x11
        /*0026*/ 	.short	(.L_7 - .L_6)
	.align		4
.L_6:
        /*0028*/ 	.word	index@(mul_two_cuda)
        /*002c*/ 	.word	0x00000000


	//----- nvinfo : EIATTR_MIN_STACK_SIZE
	.align		4
.L_7:
        /*0030*/ 	.byte	0x04, 0x12
        /*0032*/ 	.short	(.L_9 - .L_8)
	.align		4
.L_8:
        /*0034*/ 	.word	index@(mul_two_cuda)
        /*0038*/ 	.word	0x00000000


	//----- nvinfo : EIATTR_MIN_STACK_SIZE
	.align		4
.L_9:
        /*003c*/ 	.byte	0x04, 0x12
        /*003e*/ 	.short	(.L_11 - .L_10)
	.align		4
.L_10:
        /*0040*/ 	.word	index@(add_one_cuda)
        /*0044*/ 	.word	0x00000000
.L_11:


//--------------------- .nv.compat                --------------------------
	.section	.nv.compat,"",@"SHT_CUDA_COMPAT_INFO"
	.align	4
        /*0000*/ 	.byte	0x02, 0x09, 0x00, 0x00, 0x02, 0x02, 0x01, 0x00, 0x02, 0x05, 0x05, 0x00, 0x03, 0x07, 0x01, 0x01
        /*0010*/ 	.byte	0x02, 0x03, 0x00, 0x00, 0x02, 0x06, 0x01, 0x00, 0x04, 0x0b, 0x08, 0x00, 0x09, 0x00, 0x00, 0x00
        /*0020*/ 	.byte	0x00, 0x00, 0x00, 0x00


//--------------------- .nv.info.mul_two_cuda     --------------------------
	.section	.nv.info.mul_two_cuda,"",@"SHT_CUDA_INFO"
	.sectionflags	@""
	.align	4


	//----- nvinfo : EIATTR_CUDA_API_VERSION
	.align		4
        /*0000*/ 	.byte	0x04, 0x37
        /*0002*/ 	.short	(.L_13 - .L_12)
.L_12:
        /*0004*/ 	.word	0x00000082


	//----- nvinfo : EIATTR_KPARAM_INFO
	.align		4
.L_13:
        /*0008*/ 	.byte	0x04, 0x17
        /*000a*/ 	.short	(.L_15 - .L_14)
.L_14:
        /*000c*/ 	.word	0x00000000
        /*0010*/ 	.short	0x0002
        /*0012*/ 	.short	0x0010
        /*0014*/ 	.byte	0x00, 0xf0, 0x21, 0x00


	//----- nvinfo : EIATTR_KPARAM_INFO
	.align		4
.L_15:
        /*0018*/ 	.byte	0x04, 0x17
        /*001a*/ 	.short	(.L_17 - .L_16)
.L_16:
        /*001c*/ 	.word	0x00000000
        /*0020*/ 	.short	0x0001
        /*0022*/ 	.short	0x0008
        /*0024*/ 	.byte	0x00, 0xf5, 0x21, 0x00


	//----- nvinfo : EIATTR_KPARAM_INFO
	.align		4
.L_17:
        /*0028*/ 	.byte	0x04, 0x17
        /*002a*/ 	.short	(.L_19 - .L_18)
.L_18:
        /*002c*/ 	.word	0x00000000
        /*0030*/ 	.short	0x0000
        /*0032*/ 	.short	0x0000
        /*0034*/ 	.byte	0x00, 0xf5, 0x21, 0x00


	//----- nvinfo : EIATTR_SPARSE_MMA_MASK
	.align		4
.L_19:
        /*0038*/ 	.byte	0x03, 0x50
        /*003a*/ 	.short	0x0000


	//----- nvinfo : EIATTR_MAXREG_COUNT
	.align		4
        /*003c*/ 	.byte	0x03, 0x1b
        /*003e*/ 	.short	0x00ff


	//----- nvinfo : EIATTR_MERCURY_ISA_VERSION
	.align		4
        /*0040*/ 	.byte	0x03, 0x5f
        /*0042*/ 	.short	0x0101


	//----- nvinfo : EIATTR_VRC_CTA_INIT_COUNT
	.align		4
        /*0044*/ 	.byte	0x02, 0x4a
	.zero		1
	.zero		1


	//----- nvinfo : EIATTR_EXIT_INSTR_OFFSETS
	.align		4
        /*0048*/ 	.byte	0x04, 0x1c
        /*004a*/ 	.short	(.L_21 - .L_20)


	//   ....[0]....
.L_20:
        /*004c*/ 	.word	0x00000090


	//   ....[1]....
        /*0050*/ 	.word	0x00000150


	//----- nvinfo : EIATTR_CBANK_PARAM_SIZE
	.align		4
.L_21:
        /*0054*/ 	.byte	0x03, 0x19
        /*0056*/ 	.short	0x0018


	//----- nvinfo : EIATTR_PARAM_CBANK
	.align		4
        /*0058*/ 	.byte	0x04, 0x0a
        /*005a*/ 	.short	(.L_23 - .L_22)
	.align		4
.L_22:
        /*005c*/ 	.word	index@(.nv.constant0.mul_two_cuda)
        /*0060*/ 	.short	0x0380
        /*0062*/ 	.short	0x0018


	//----- nvinfo : EIATTR_SW_WAR
	.align		4
.L_23:
        /*0064*/ 	.byte	0x04, 0x36
        /*0066*/ 	.short	(.L_25 - .L_24)
.L_24:
        /*0068*/ 	.word	0x00000008
.L_25:


//--------------------- .nv.info.add_one_cuda     --------------------------
	.section	.nv.info.add_one_cuda,"",@"SHT_CUDA_INFO"
	.sectionflags	@""
	.align	4


	//----- nvinfo : EIATTR_CUDA_API_VERSION
	.align		4
        /*0000*/ 	.byte	0x04, 0x37
        /*0002*/ 	.short	(.L_27 - .L_26)
.L_26:
        /*0004*/ 	.word	0x00000082


	//----- nvinfo : EIATTR_KPARAM_INFO
	.align		4
.L_27:
        /*0008*/ 	.byte	0x04, 0x17
        /*000a*/ 	.short	(.L_29 - .L_28)
.L_28:
        /*000c*/ 	.word	0x00000000
        /*0010*/ 	.short	0x0002
        /*0012*/ 	.short	0x0010
        /*0014*/ 	.byte	0x00, 0xf0, 0x21, 0x00


	//----- nvinfo : EIATTR_KPARAM_INFO
	.align		4
.L_29:
        /*0018*/ 	.byte	0x04, 0x17
        /*001a*/ 	.short	(.L_31 - .L_30)
.L_30:
        /*001c*/ 	.word	0x00000000
        /*0020*/ 	.short	0x0001
        /*0022*/ 	.short	0x0008
        /*0024*/ 	.byte	0x00, 0xf5, 0x21, 0x00


	//----- nvinfo : EIATTR_KPARAM_INFO
	.align		4
.L_31:
        /*0028*/ 	.byte	0x04, 0x17
        /*002a*/ 	.short	(.L_33 - .L_32)
.L_32:
        /*002c*/ 	.word	0x00000000
        /*0030*/ 	.short	0x0000
        /*0032*/ 	.short	0x0000
        /*0034*/ 	.byte	0x00, 0xf5, 0x21, 0x00


	//----- nvinfo : EIATTR_SPARSE_MMA_MASK
	.align		4
.L_33:
        /*0038*/ 	.byte	0x03, 0x50
        /*003a*/ 	.short	0x0000


	//----- nvinfo : EIATTR_MAXREG_COUNT
	.align		4
        /*003c*/ 	.byte	0x03, 0x1b
        /*003e*/ 	.short	0x00ff


	//----- nvinfo : EIATTR_MERCURY_ISA_VERSION
	.align		4
        /*0040*/ 	.byte	0x03, 0x5f
        /*0042*/ 	.short	0x0101


	//----- nvinfo : EIATTR_VRC_CTA_INIT_COUNT
	.align		4
        /*0044*/ 	.byte	0x02, 0x4a
	.zero		1
	.zero		1


	//----- nvinfo : EIATTR_EXIT_INSTR_OFFSETS
	.align		4
        /*0048*/ 	.byte	0x04, 0x1c
        /*004a*/ 	.short	(.L_35 - .L_34)


	//   ....[0]....
.L_34:
        /*004c*/ 	.word	0x00000090


	//   ....[1]....
        /*0050*/ 	.word	0x00000150


	//----- nvinfo : EIATTR_CBANK_PARAM_SIZE
	.align		4
.L_35:
        /*0054*/ 	.byte	0x03, 0x19
        /*0056*/ 	.short	0x0018


	//----- nvinfo : EIATTR_PARAM_CBANK
	.align		4
        /*0058*/ 	.byte	0x04, 0x0a
        /*005a*/ 	.short	(.L_37 - .L_36)
	.align		4
.L_36:
        /*005c*/ 	.word	index@(.nv.constant0.add_one_cuda)
        /*0060*/ 	.short	0x0380
        /*0062*/ 	.short	0x0018


	//----- nvinfo : EIATTR_SW_WAR
	.align		4
.L_37:
        /*0064*/ 	.byte	0x04, 0x36
        /*0066*/ 	.short	(.L_39 - .L_38)
.L_38:
        /*0068*/ 	.word	0x00000008
.L_39:


//--------------------- .nv.callgraph             --------------------------
	.section	.nv.callgraph,"",@"SHT_CUDA_CALLGRAPH"
	.align	4
	.sectionentsize	8
	.align		4
        /*0000*/ 	.word	0x00000000
	.align		4
        /*0004*/ 	.word	0xffffffff
	.align		4
        /*0008*/ 	.word	0x00000000
	.align		4
        /*000c*/ 	.word	0xfffffffe
	.align		4
        /*0010*/ 	.word	0x00000000
	.align		4
        /*0014*/ 	.word	0xfffffffd
	.align		4
        /*0018*/ 	.word	0x00000000
	.align		4
        /*001c*/ 	.word	0xfffffffc


//--------------------- .text.mul_two_cuda        --------------------------
	.section	.text.mul_two_cuda,"ax",@progbits
	.align	128
        .global         mul_two_cuda
        .type           mul_two_cuda,@function
        .size           mul_two_cuda,(.L_x_2 - mul_two_cuda)
        .other          mul_two_cuda,@"STO_CUDA_ENTRY STV_DEFAULT"
mul_two_cuda:
.text.mul_two_cuda:
[----:B------:R-:W-:Y:S01]  /*0000*/  LDC R1, c[0x0][0x37c] ;  /* 0x0000df00ff017b82 */ /* 0x000fe20000000800 */
[----:B------:R-:W0:Y:S07]  /*0010*/  S2R R2, SR_TID.X ;  /* 0x0000000000027919 */ /* 0x000e2e0000002100 */
[----:B------:R-:W0:Y:S01]  /*0020*/  S2UR UR4, SR_CTAID.X ;  /* 0x00000000000479c3 */ /* 0x000e220000002500 */
[----:B------:R-:W1:Y:S01]  /*0030*/  LDCU.64 UR6, c[0x0][0x390] ;  /* 0x00007200ff0677ac */ /* 0x000e620008000a00 */
[----:B------:R-:W-:-:S06]  /*0040*/  IMAD.MOV.U32 R3, RZ, RZ, RZ ;  /* 0x000000ffff037224 */ /* 0x000fcc00078e00ff */
[----:B------:R-:W0:Y:S02]  /*0050*/  LDC R5, c[0x0][0x360] ;  /* 0x0000d800ff057b82 */ /* 0x000e240000000800 */
[----:B0-----:R-:W-:-:S03]  /*0060*/  IMAD.WIDE.U32 R2, R5, UR4, R2 ;  /* 0x0000000405027c25 */ /* 0x001fc6000f8e0002 */
[----:B-1----:R-:W-:-:S04]  /*0070*/  ISETP.GE.U32.AND P0, PT, R2, UR6, PT ;  /* 0x0000000602007c0c */ /* 0x002fc8000bf06070 */
[----:B------:R-:W-:-:S13]  /*0080*/  ISETP.GE.AND.EX P0, PT, R3, UR7, PT, P0 ;  /* 0x0000000703007c0c */ /* 0x000fda000bf06300 */
[----:B------:R-:W-:Y:S05]  /*0090*/  @P0 EXIT ;  /* 0x000000000000094d */ /* 0x000fea0003800000 */
[----:B------:R-:W0:Y:S01]  /*00a0*/  LDCU.128 UR8, c[0x0][0x380] ;  /* 0x00007000ff0877ac */ /* 0x000e220008000c00 */
[C---:B------:R-:W-:Y:S01]  /*00b0*/  IMAD.SHL.U32 R4, R2.reuse, 0x4, RZ ;  /* 0x0000000402047824 */ /* 0x040fe200078e00ff */
[----:B------:R-:W-:Y:S01]  /*00c0*/  SHF.L.U64.HI R0, R2, 0x2, R3 ;  /* 0x0000000202007819 */ /* 0x000fe20000010203 */
[----:B------:R-:W1:Y:S03]  /*00d0*/  LDCU.64 UR4, c[0x0][0x358] ;  /* 0x00006b00ff0477ac */ /* 0x000e660008000a00 */
[----:B0-----:R-:W-:-:S04]  /*00e0*/  IADD3 R2, P0, PT, R4, UR8, RZ ;  /* 0x0000000804027c10 */ /* 0x001fc8000ff1e0ff */
[----:B------:R-:W-:-:S05]  /*00f0*/  IADD3.X R3, PT, PT, R0, UR9, RZ, P0, !PT ;  /* 0x0000000900037c10 */ /* 0x000fca00087fe4ff */
[----:B-1----:R-:W2:Y:S01]  /*0100*/  LDG.E R2, desc[UR4][R2.64] ;  /* 0x0000000402027981 */ /* 0x002ea2000c1e1900 */
[----:B------:R-:W-:-:S04]  /*0110*/  IADD3 R4, P0, PT, R4, UR10, RZ ;  /* 0x0000000a04047c10 */ /* 0x000fc8000ff1e0ff */
[----:B------:R-:W-:Y:S01]  /*0120*/  IADD3.X R5, PT, PT, R0, UR11, RZ, P0, !PT ;  /* 0x0000000b00057c10 */ /* 0x000fe200087fe4ff */
[----:B--2---:R-:W-:-:S05]  /*0130*/  FADD R7, R2, R2 ;  /* 0x0000000202077221 */ /* 0x004fca0000000000 */
[----:B------:R-:W-:Y:S01]  /*0140*/  STG.E desc[UR4][R4.64], R7 ;  /* 0x0000000704007986 */ /* 0x000fe2000c101904 */
[----:B------:R-:W-:Y:S05]  /*0150*/  EXIT ;  /* 0x000000000000794d */ /* 0x000fea0003800000 */
.L_x_0:
[----:B------:R-:W-:-:S00]  /*0160*/  BRA `(.L_x_0) ;  /* 0xfffffffc00fc7947 */ /* 0x000fc0000383ffff */
[----:B------:R-:W-:-:S00]  /*0170*/  NOP ;  /* 0x0000000000007918 */ /* 0x000fc00000000000 */
        /* <DEDUP_REMOVED lines=8> */
.L_x_2:


//--------------------- .text.add_one_cuda        --------------------------
	.section	.text.add_one_cuda,"ax",@progbits
	.align	128
        .global         add_one_cuda
        .type           add_one_cuda,@function
        .size           add_one_cuda,(.L_x_3 - add_one_cuda)
        .other          add_one_cuda,@"STO_CUDA_ENTRY STV_DEFAULT"
add_one_cuda:
.text.add_one_cuda:
        /* <DEDUP_REMOVED lines=19> */
[----:B--2---:R-:W-:-:S05]  /*0130*/  FADD R7, R2, 1 ;  /* 0x3f80000002077421 */ /* 0x004fca0000000000 */
[----:B------:R-:W-:Y:S01]  /*0140*/  STG.E desc[UR4][R4.64], R7 ;  /* 0x0000000704007986 */ /* 0x000fe2000c101904 */
[----:B------:R-:W-:Y:S05]  /*0150*/  EXIT ;  /* 0x000000000000794d */ /* 0x000fea0003800000 */
.L_x_1:
        /* <DEDUP_REMOVED lines=10> */
.L_x_3:


//--------------------- .nv.shared.reserved.0     --------------------------
	.section	.nv.shared.reserved.0,"aw",@nobits
	.weak		__nv_reservedSMEM_offset_0_alias
	.size		__nv_reservedSMEM_offset_0_alias, 0, 64
	.other		__nv_reservedSMEM_offset_0_alias,@"STO_CUDA_RESERVED_SHARED STV_DEFAULT"
__nv_reservedSMEM_offset_0_alias:
	.zero		0
	.zero		64


//--------------------- .nv.constant0.mul_two_cuda --------------------------
	.section	.nv.constant0.mul_two_cuda,"a",@progbits
	.sectionflags	@""
	.align	4
.nv.constant0.mul_two_cuda:
	.zero		920


//--------------------- .nv.constant0.add_one_cuda --------------------------
	.section	.nv.constant0.add_one_cuda,"a",@progbits
	.sectionflags	@""
	.align	4
.nv.constant0.add_one_cuda:
	.zero		920


//--------------------- SYMBOLS --------------------------

	.type		.nv.reservedSmem.offset0,@object
	.size		.nv.reservedSmem.offset0,0x4
